	.headerflags	@"EF_CUDA_TEXMODE_UNIFIED EF_CUDA_64BIT_ADDRESS EF_CUDA_ACCELERATORS EF_CUDA_SM90 EF_CUDA_VIRTUAL_SM(EF_CUDA_SM90)"
	.elftype	@"ET_EXEC"


//--------------------- .nv.info                  --------------------------
	.section	.nv.info,"",@"SHT_CUDA_INFO"
	.align	4


	//----- nvinfo : EIATTR_REGCOUNT
	.align		4
        /*0000*/ 	.byte	0x04, 0x2f
        /*0002*/ 	.short	(.L_1 - .L_0)
	.align		4
.L_0:
        /*0004*/ 	.word	index@(triton_poi_fused_convolution_max_pool2d_with_indices_relu_37)
        /*0008*/ 	.word	0x0000000e


	//----- nvinfo : EIATTR_MIN_STACK_SIZE
	.align		4
.L_1:
        /*000c*/ 	.byte	0x04, 0x12
        /*000e*/ 	.short	(.L_3 - .L_2)
	.align		4
.L_2:
        /*0010*/ 	.word	index@(triton_poi_fused_convolution_max_pool2d_with_indices_relu_37)
        /*0014*/ 	.word	0x00000000


	//----- nvinfo : EIATTR_FRAME_SIZE
	.align		4
.L_3:
        /*0018*/ 	.byte	0x04, 0x11
        /*001a*/ 	.short	(.L_5 - .L_4)
	.align		4
.L_4:
        /*001c*/ 	.word	index@(triton_poi_fused_convolution_max_pool2d_with_indices_relu_37)
        /*0020*/ 	.word	0x00000000


	//----- nvinfo : EIATTR_MIN_STACK_SIZE
	.align		4
.L_5:
        /*0024*/ 	.byte	0x04, 0x12
        /*0026*/ 	.short	(.L_7 - .L_6)
	.align		4
.L_6:
        /*0028*/ 	.word	index@(triton_poi_fused_convolution_max_pool2d_with_indices_relu_37)
        /*002c*/ 	.word	0x00000000
.L_7:


//--------------------- .nv.info.triton_poi_fused_convolution_max_pool2d_with_indices_relu_37 --------------------------
	.section	.nv.info.triton_poi_fused_convolution_max_pool2d_with_indices_relu_37,"",@"SHT_CUDA_INFO"
	.sectionflags	@""
	.align	4


	//----- nvinfo : EIATTR_CUDA_API_VERSION
	.align		4
        /*0000*/ 	.byte	0x04, 0x37
        /*0002*/ 	.short	(.L_9 - .L_8)
.L_8:
        /*0004*/ 	.word	0x0000007c


	//----- nvinfo : EIATTR_KPARAM_INFO
	.align		4
.L_9:
        /*0008*/ 	.byte	0x04, 0x17
        /*000a*/ 	.short	(.L_11 - .L_10)
.L_10:
        /*000c*/ 	.word	0x00000000
        /*0010*/ 	.short	0x0003
        /*0012*/ 	.short	0x0018
        /*0014*/ 	.byte	0x00, 0xf0, 0x11, 0x00


	//----- nvinfo : EIATTR_KPARAM_INFO
	.align		4
.L_11:
        /*0018*/ 	.byte	0x04, 0x17
        /*001a*/ 	.short	(.L_13 - .L_12)
.L_12:
        /*001c*/ 	.word	0x00000000
        /*0020*/ 	.short	0x0002
        /*0022*/ 	.short	0x0010
        /*0024*/ 	.byte	0x00, 0xf4, 0x21, 0x00


	//----- nvinfo : EIATTR_KPARAM_INFO
	.align		4
.L_13:
        /*0028*/ 	.byte	0x04, 0x17
        /*002a*/ 	.short	(.L_15 - .L_14)
.L_14:
        /*002c*/ 	.word	0x00000000
        /*0030*/ 	.short	0x0001
        /*0032*/ 	.short	0x0008
        /*0034*/ 	.byte	0x00, 0xf4, 0x21, 0x00


	//----- nvinfo : EIATTR_KPARAM_INFO
	.align		4
.L_15:
        /*0038*/ 	.byte	0x04, 0x17
        /*003a*/ 	.short	(.L_17 - .L_16)
.L_16:
        /*003c*/ 	.word	0x00000000
        /*0040*/ 	.short	0x0000
        /*0042*/ 	.short	0x0000
        /*0044*/ 	.byte	0x00, 0xf4, 0x21, 0x00


	//----- nvinfo : EIATTR_SPARSE_MMA_MASK
	.align		4
.L_17:
        /*0048*/ 	.byte	0x03, 0x50
        /*004a*/ 	.short	0x0000


	//----- nvinfo : EIATTR_MAXREG_COUNT
	.align		4
        /*004c*/ 	.byte	0x03, 0x1b
        /*004e*/ 	.short	0x00ff


	//----- nvinfo : EIATTR_EXIT_INSTR_OFFSETS
	.align		4
        /*0050*/ 	.byte	0x04, 0x1c
        /*0052*/ 	.short	(.L_19 - .L_18)


	//   ....[0]....
.L_18:
        /*0054*/ 	.word	0x000001b0


	//----- nvinfo : EIATTR_REQNTID
	.align		4
.L_19:
        /*0058*/ 	.byte	0x04, 0x10
        /*005a*/ 	.short	(.L_21 - .L_20)
.L_20:
        /*005c*/ 	.word	0x00000080
        /*0060*/ 	.word	0x00000001
        /*0064*/ 	.word	0x00000001


	//----- nvinfo : EIATTR_CBANK_PARAM_SIZE
	.align		4
.L_21:
        /*0068*/ 	.byte	0x03, 0x19
        /*006a*/ 	.short	0x001c


	//----- nvinfo : EIATTR_PARAM_CBANK
	.align		4
        /*006c*/ 	.byte	0x04, 0x0a
        /*006e*/ 	.short	(.L_23 - .L_22)
	.align		4
.L_22:
        /*0070*/ 	.word	index@(.nv.constant0.triton_poi_fused_convolution_max_pool2d_with_indices_relu_37)
        /*0074*/ 	.short	0x0210
        /*0076*/ 	.short	0x001c


	//----- nvinfo : EIATTR_SW_WAR
	.align		4
.L_23:
        /*0078*/ 	.byte	0x04, 0x36
        /*007a*/ 	.short	(.L_25 - .L_24)
.L_24:
        /*007c*/ 	.word	0x00000008
.L_25:


//--------------------- .nv.callgraph             --------------------------
	.section	.nv.callgraph,"",@"SHT_CUDA_CALLGRAPH"
	.align	4
	.sectionentsize	8
	.align		4
        /*0000*/ 	.word	0x00000000
	.align		4
        /*0004*/ 	.word	0xffffffff
	.align		4
        /*0008*/ 	.word	0x00000000
	.align		4
        /*000c*/ 	.word	0xfffffffe
	.align		4
        /*0010*/ 	.word	0x00000000
	.align		4
        /*0014*/ 	.word	0xfffffffd
	.align		4
        /*0018*/ 	.word	0x00000000
	.align		4
        /*001c*/ 	.word	0xfffffffc


//--------------------- .text.triton_poi_fused_convolution_max_pool2d_with_indices_relu_37 --------------------------
	.section	.text.triton_poi_fused_convolution_max_pool2d_with_indices_relu_37,"ax",@progbits
	.align	128
        .global         triton_poi_fused_convolution_max_pool2d_with_indices_relu_37
        .type           triton_poi_fused_convolution_max_pool2d_with_indices_relu_37,@function
        .size           triton_poi_fused_convolution_max_pool2d_with_indices_relu_37,(.L_x_1 - triton_poi_fused_convolution_max_pool2d_with_indices_relu_37)
        .other          triton_poi_fused_convolution_max_pool2d_with_indices_relu_37,@"STO_CUDA_ENTRY STV_DEFAULT"
triton_poi_fused_convolution_max_pool2d_with_indices_relu_37:
.text.triton_poi_fused_convolution_max_pool2d_with_indices_relu_37:
[----:B------:R-:W-:Y:S01]  /*0000*/  LDC R1, c[0x0][0x28] ;  /* 0x00000a00ff017b82 */ /* 0x000fe20000000800 */
[----:B------:R-:W1:Y:S07]  /*0010*/  S2R R0, SR_TID.X ;  /* 0x0000000000007919 */ /* 0x000e6e0000002100 */
[----:B------:R-:W2:Y:S01]  /*0020*/  LDC.64 R4, c[0x0][0x220] ;  /* 0x00008800ff047b82 */ /* 0x000ea20000000a00 */
[----:B------:R-:W-:Y:S01]  /*0030*/  ULDC.64 UR4, c[0x0][0x208] ;  /* 0x0000820000047ab9 */ /* 0x000fe20000000a00 */
[----:B------:R-:W3:Y:S06]  /*0040*/  S2R R9, SR_CTAID.X ;  /* 0x0000000000097919 */ /* 0x000eec0000002500 */
[----:B------:R-:W4:Y:S08]  /*0050*/  LDC.64 R2, c[0x0][0x210] ;  /* 0x00008400ff027b82 */ /* 0x000f300000000a00 */
[----:B------:R-:W5:Y:S01]  /*0060*/  LDC.64 R6, c[0x0][0x218] ;  /* 0x00008600ff067b82 */ /* 0x000f620000000a00 */
[----:B-1----:R-:W-:-:S04]  /*0070*/  SHF.L.U32 R0, R0, 0x1, RZ ;  /* 0x0000000100007819 */ /* 0x002fc800000006ff */
[----:B------:R-:W-:Y:S02]  /*0080*/  LOP3.LUT R0, R0, 0xfe, RZ, 0xc0, !PT ;  /* 0x000000fe00007812 */ /* 0x000fe400078ec0ff */
[----:B---3--:R-:W-:Y:S02]  /*0090*/  SHF.R.S32.HI R8, RZ, 0x17, R9 ;  /* 0x00000017ff087819 */ /* 0x008fe40000011409 */
[----:B------:R-:W-:Y:S02]  /*00a0*/  LEA R9, R9, R0, 0x8 ;  /* 0x0000000009097211 */ /* 0x000fe400078e40ff */
[----:B------:R-:W-:-:S03]  /*00b0*/  SGXT R0, R8, 0x1 ;  /* 0x000000010800781a */ /* 0x000fc60000000200 */
[----:B----4-:R-:W-:Y:S01]  /*00c0*/  IMAD.WIDE R2, R9, 0x4, R2 ;  /* 0x0000000409027825 */ /* 0x010fe200078e0202 */
[----:B------:R-:W-:-:S03]  /*00d0*/  LEA.HI R0, R0, R9, RZ, 0x9 ;  /* 0x0000000900007211 */ /* 0x000fc600078f48ff */
[----:B-----5:R-:W-:Y:S01]  /*00e0*/  IMAD.WIDE R6, R9, 0x4, R6 ;  /* 0x0000000409067825 */ /* 0x020fe200078e0206 */
[----:B------:R-:W-:-:S04]  /*00f0*/  LOP3.LUT R0, R0, 0xfffffe00, RZ, 0xc0, !PT ;  /* 0xfffffe0000007812 */ /* 0x000fc800078ec0ff */
[----:B------:R-:W-:Y:S02]  /*0100*/  IADD3 R11, R9, -R0, RZ ;  /* 0x80000000090b7210 */ /* 0x000fe40007ffe0ff */
[----:B------:R-:W3:Y:S03]  /*0110*/  LDG.E.64 R8, desc[UR4][R2.64] ;  /* 0x0000000402087981 */ /* 0x000ee6000c1e1b00 */
[----:B--2---:R-:W-:Y:S02]  /*0120*/  IMAD.WIDE R4, R11, 0x4, R4 ;  /* 0x000000040b047825 */ /* 0x004fe400078e0204 */
[----:B------:R-:W2:Y:S04]  /*0130*/  LDG.E.64 R10, desc[UR4][R6.64] ;  /* 0x00000004060a7981 */ /* 0x000ea8000c1e1b00 */
[----:B------:R-:W3:Y:S02]  /*0140*/  LDG.E.EL.64 R4, desc[UR4][R4.64] ;  /* 0x0000000404047981 */ /* 0x000ee4000c2e1b00 */
[----:B---3--:R-:W-:Y:S01]  /*0150*/  FADD R8, R8, R4 ;  /* 0x0000000408087221 */ /* 0x008fe20000000000 */
[----:B------:R-:W-:Y:S01]  /*0160*/  FADD R9, R9, R5 ;  /* 0x0000000509097221 */ /* 0x000fe20000000000 */
[----:B--2---:R-:W-:Y:S01]  /*0170*/  FADD R10, R4, R10 ;  /* 0x0000000a040a7221 */ /* 0x004fe20000000000 */
[----:B------:R-:W-:-:S03]  /*0180*/  FADD R11, R5, R11 ;  /* 0x0000000b050b7221 */ /* 0x000fc60000000000 */
[----:B------:R-:W-:Y:S04]  /*0190*/  STG.E.64 desc[UR4][R2.64], R8 ;  /* 0x0000000802007986 */ /* 0x000fe8000c101b04 */
[----:B------:R-:W-:Y:S01]  /*01a0*/  STG.E.64 desc[UR4][R6.64], R10 ;  /* 0x0000000a06007986 */ /* 0x000fe2000c101b04 */
[----:B------:R-:W-:Y:S05]  /*01b0*/  EXIT ;  /* 0x000000000000794d */ /* 0x000fea0003800000 */
.L_x_0:
[----:B------:R-:W-:-:S00]  /*01c0*/  BRA `(.L_x_0) ;  /* 0xfffffffc00fc7947 */ /* 0x000fc0000383ffff */
[----:B------:R-:W-:-:S00]  /*01d0*/  NOP ;  /* 0x0000000000007918 */ /* 0x000fc00000000000 */
        /* <DEDUP_REMOVED lines=10> */
.L_x_1:


//--------------------- .nv.constant0.triton_poi_fused_convolution_max_pool2d_with_indices_relu_37 --------------------------
	.section	.nv.constant0.triton_poi_fused_convolution_max_pool2d_with_indices_relu_37,"a",@progbits
	.sectionflags	@""
	.align	4
.nv.constant0.triton_poi_fused_convolution_max_pool2d_with_indices_relu_37:
	.zero		556
